//
// Generated by NVIDIA NVVM Compiler
//
// Compiler Build ID: CL-36424714
// Cuda compilation tools, release 13.0, V13.0.88
// Based on NVVM 20.0.0
//

.version 9.0
.target sm_100
.address_size 64

	// .globl	_Z16sumMatrixOnGPU2DPfS_S_ii
.extern .func  (.param .b32 func_retval0) vprintf
(
	.param .b64 vprintf_param_0,
	.param .b64 vprintf_param_1
)
;
.global .align 1 .b8 $str[16] = {98, 108, 111, 99, 107, 73, 100, 120, 46, 120, 32, 61, 32, 37, 100};

.visible .entry _Z16sumMatrixOnGPU2DPfS_S_ii(
	.param .u64 .ptr .align 1 _Z16sumMatrixOnGPU2DPfS_S_ii_param_0,
	.param .u64 .ptr .align 1 _Z16sumMatrixOnGPU2DPfS_S_ii_param_1,
	.param .u64 .ptr .align 1 _Z16sumMatrixOnGPU2DPfS_S_ii_param_2,
	.param .u32 _Z16sumMatrixOnGPU2DPfS_S_ii_param_3,
	.param .u32 _Z16sumMatrixOnGPU2DPfS_S_ii_param_4
)
{
	.local .align 8 .b8 	__local_depot0[8];
	.reg .b64 	%SP;
	.reg .b64 	%SPL;
	.reg .pred 	%p<5>;
	.reg .b32 	%r<14>;
	.reg .b32 	%f<4>;
	.reg .b64 	%rd<15>;

	mov.u64 	%SPL, __local_depot0;
	cvta.local.u64 	%SP, %SPL;
	ld.param.u64 	%rd1, [_Z16sumMatrixOnGPU2DPfS_S_ii_param_0];
	ld.param.u64 	%rd2, [_Z16sumMatrixOnGPU2DPfS_S_ii_param_1];
	ld.param.u64 	%rd3, [_Z16sumMatrixOnGPU2DPfS_S_ii_param_2];
	ld.param.u32 	%r5, [_Z16sumMatrixOnGPU2DPfS_S_ii_param_3];
	ld.param.u32 	%r6, [_Z16sumMatrixOnGPU2DPfS_S_ii_param_4];
	mov.u32 	%r1, %ctaid.x;
	mov.u32 	%r7, %ntid.x;
	mov.u32 	%r8, %tid.x;
	mad.lo.s32 	%r2, %r1, %r7, %r8;
	mov.u32 	%r9, %ctaid.y;
	mov.u32 	%r10, %ntid.y;
	mov.u32 	%r11, %tid.y;
	mad.lo.s32 	%r3, %r9, %r10, %r11;
	mad.lo.s32 	%r4, %r5, %r3, %r2;
	setp.ne.s32 	%p1, %r4, 0;
	@%p1 bra 	$L__BB0_2;
	add.u64 	%rd4, %SP, 0;
	add.u64 	%rd5, %SPL, 0;
	st.local.u32 	[%rd5], %r1;
	mov.u64 	%rd6, $str;
	cvta.global.u64 	%rd7, %rd6;
	{ // callseq 0, 0
	.param .b64 param0;
	st.param.b64 	[param0], %rd7;
	.param .b64 param1;
	st.param.b64 	[param1], %rd4;
	.param .b32 retval0;
	call.uni (retval0), 
	vprintf, 
	(
	param0, 
	param1
	);
	ld.param.b32 	%r12, [retval0];
	} // callseq 0
$L__BB0_2:
	setp.ge.u32 	%p2, %r2, %r5;
	setp.ge.u32 	%p3, %r3, %r6;
	or.pred  	%p4, %p2, %p3;
	@%p4 bra 	$L__BB0_4;
	cvta.to.global.u64 	%rd8, %rd1;
	mul.wide.u32 	%rd9, %r4, 4;
	add.s64 	%rd10, %rd8, %rd9;
	ld.global.f32 	%f1, [%rd10];
	cvta.to.global.u64 	%rd11, %rd2;
	add.s64 	%rd12, %rd11, %rd9;
	ld.global.f32 	%f2, [%rd12];
	add.f32 	%f3, %f1, %f2;
	cvta.to.global.u64 	%rd13, %rd3;
	add.s64 	%rd14, %rd13, %rd9;
	st.global.f32 	[%rd14], %f3;
$L__BB0_4:
	ret;

}


// ===== COMPILED SASS (sm_100) =====

	.target	sm_100

	.elftype	@"ET_EXEC"


//--------------------- .note.nv.tkinfo           --------------------------
	.section	.note.nv.tkinfo,"",@"SHT_NOTE"
	.sectionflags	@"SHF_NOTE_NV_TKINFO"
	.tkinfo
        /*0018*/ 	.word	0x00000002
        /*0030*/ 	.string	""
        /*0030*/ 	.string	"ptxas"
        /*0030*/ 	.string	"Cuda compilation tools, release 13.0, V13.0.88"
        /*0030*/ 	.string	"Build cuda_13.0.r13.0/compiler.36424714_0"
        /*0030*/ 	.string	"-arch sm_100 -m 64 "



//--------------------- .note.nv.cuinfo           --------------------------
	.section	.note.nv.cuinfo,"",@"SHT_NOTE"
	.sectionflags	@"SHF_NOTE_NV_CUINFO"
        /*0018*/ 	.short	0x0002
        /*001a*/ 	.short	0x0064
        /*001c*/ 	.short	0x0082
	.zero		2


//--------------------- .nv.info                  --------------------------
	.section	.nv.info,"",@"SHT_CUDA_INFO"
	.align	4


	//----- nvinfo : EIATTR_REGCOUNT
	.align		4
        /*0000*/ 	.byte	0x04, 0x2f
        /*0002*/ 	.short	(.L_2 - .L_1)
	.align		4
.L_1:
        /*0004*/ 	.word	index@(_Z16sumMatrixOnGPU2DPfS_S_ii)
        /*0008*/ 	.word	0x00000018


	//----- nvinfo : EIATTR_FRAME_SIZE
	.align		4
.L_2:
        /*000c*/ 	.byte	0x04, 0x11
        /*000e*/ 	.short	(.L_4 - .L_3)
	.align		4
.L_3:
        /*0010*/ 	.word	index@(_Z16sumMatrixOnGPU2DPfS_S_ii)
        /*0014*/ 	.word	0x00000008


	//----- nvinfo : EIATTR_MIN_STACK_SIZE
	.align		4
.L_4:
        /*0018*/ 	.byte	0x04, 0x12
        /*001a*/ 	.short	(.L_6 - .L_5)
	.align		4
.L_5:
        /*001c*/ 	.word	index@(_Z16sumMatrixOnGPU2DPfS_S_ii)
        /*0020*/ 	.word	0x00000008
.L_6:


//--------------------- .nv.compat                --------------------------
	.section	.nv.compat,"",@"SHT_CUDA_COMPAT_INFO"
	.align	4
        /*0000*/ 	.byte	0x02, 0x09, 0x00, 0x00, 0x02, 0x02, 0x01, 0x00, 0x02, 0x05, 0x05, 0x00, 0x03, 0x07, 0x01, 0x01
        /*0010*/ 	.byte	0x02, 0x03, 0x00, 0x00, 0x02, 0x06, 0x01, 0x00, 0x04, 0x0b, 0x08, 0x00, 0x09, 0x00, 0x00, 0x00
        /*0020*/ 	.byte	0x00, 0x00, 0x00, 0x00


//--------------------- .nv.info._Z16sumMatrixOnGPU2DPfS_S_ii --------------------------
	.section	.nv.info._Z16sumMatrixOnGPU2DPfS_S_ii,"",@"SHT_CUDA_INFO"
	.sectionflags	@""
	.align	4


	//----- nvinfo : EIATTR_CUDA_API_VERSION
	.align		4
        /*0000*/ 	.byte	0x04, 0x37
        /*0002*/ 	.short	(.L_8 - .L_7)
.L_7:
        /*0004*/ 	.word	0x00000082


	//----- nvinfo : EIATTR_KPARAM_INFO
	.align		4
.L_8:
        /*0008*/ 	.byte	0x04, 0x17
        /*000a*/ 	.short	(.L_10 - .L_9)
.L_9:
        /*000c*/ 	.word	0x00000000
        /*0010*/ 	.short	0x0004
        /*0012*/ 	.short	0x001c
        /*0014*/ 	.byte	0x00, 0xf0, 0x11, 0x00


	//----- nvinfo : EIATTR_KPARAM_INFO
	.align		4
.L_10:
        /*0018*/ 	.byte	0x04, 0x17
        /*001a*/ 	.short	(.L_12 - .L_11)
.L_11:
        /*001c*/ 	.word	0x00000000
        /*0020*/ 	.short	0x0003
        /*0022*/ 	.short	0x0018
        /*0024*/ 	.byte	0x00, 0xf0, 0x11, 0x00


	//----- nvinfo : EIATTR_KPARAM_INFO
	.align		4
.L_12:
        /*0028*/ 	.byte	0x04, 0x17
        /*002a*/ 	.short	(.L_14 - .L_13)
.L_13:
        /*002c*/ 	.word	0x00000000
        /*0030*/ 	.short	0x0002
        /*0032*/ 	.short	0x0010
        /*0034*/ 	.byte	0x00, 0xf5, 0x21, 0x00


	//----- nvinfo : EIATTR_KPARAM_INFO
	.align		4
.L_14:
        /*0038*/ 	.byte	0x04, 0x17
        /*003a*/ 	.short	(.L_16 - .L_15)
.L_15:
        /*003c*/ 	.word	0x00000000
        /*0040*/ 	.short	0x0001
        /*0042*/ 	.short	0x0008
        /*0044*/ 	.byte	0x00, 0xf5, 0x21, 0x00


	//----- nvinfo : EIATTR_KPARAM_INFO
	.align		4
.L_16:
        /*0048*/ 	.byte	0x04, 0x17
        /*004a*/ 	.short	(.L_18 - .L_17)
.L_17:
        /*004c*/ 	.word	0x00000000
        /*0050*/ 	.short	0x0000
        /*0052*/ 	.short	0x0000
        /*0054*/ 	.byte	0x00, 0xf5, 0x21, 0x00


	//----- nvinfo : EIATTR_SPARSE_MMA_MASK
	.align		4
.L_18:
        /*0058*/ 	.byte	0x03, 0x50
        /*005a*/ 	.short	0x0000


	//----- nvinfo : EIATTR_MAXREG_COUNT
	.align		4
        /*005c*/ 	.byte	0x03, 0x1b
        /*005e*/ 	.short	0x00ff


	//----- nvinfo : EIATTR_EXTERNS
	.align		4
        /*0060*/ 	.byte	0x04, 0x0f
        /*0062*/ 	.short	(.L_20 - .L_19)


	//   ....[0]....
	.align		4
.L_19:
        /*0064*/ 	.word	index@(vprintf)


	//----- nvinfo : EIATTR_MERCURY_ISA_VERSION
	.align		4
.L_20:
        /*0068*/ 	.byte	0x03, 0x5f
        /*006a*/ 	.short	0x0101


	//----- nvinfo : EIATTR_VRC_CTA_INIT_COUNT
	.align		4
        /*006c*/ 	.byte	0x02, 0x4a
	.zero		1
	.zero		1


	//----- nvinfo : EIATTR_SYSCALL_OFFSETS
	.align		4
        /*0070*/ 	.byte	0x04, 0x46
        /*0072*/ 	.short	(.L_22 - .L_21)


	//   ....[0]....
.L_21:
        /*0074*/ 	.word	0x000001a0


	//----- nvinfo : EIATTR_EXIT_INSTR_OFFSETS
	.align		4
.L_22:
        /*0078*/ 	.byte	0x04, 0x1c
        /*007a*/ 	.short	(.L_24 - .L_23)


	//   ....[0]....
.L_23:
        /*007c*/ 	.word	0x000001f0


	//   ....[1]....
        /*0080*/ 	.word	0x000002b0


	//----- nvinfo : EIATTR_CRS_STACK_SIZE
	.align		4
.L_24:
        /*0084*/ 	.byte	0x04, 0x1e
        /*0086*/ 	.short	(.L_26 - .L_25)
.L_25:
        /*0088*/ 	.word	0x00000000


	//----- nvinfo : EIATTR_CBANK_PARAM_SIZE
	.align		4
.L_26:
        /*008c*/ 	.byte	0x03, 0x19
        /*008e*/ 	.short	0x0020


	//----- nvinfo : EIATTR_PARAM_CBANK
	.align		4
        /*0090*/ 	.byte	0x04, 0x0a
        /*0092*/ 	.short	(.L_28 - .L_27)
	.align		4
.L_27:
        /*0094*/ 	.word	index@(.nv.constant0._Z16sumMatrixOnGPU2DPfS_S_ii)
        /*0098*/ 	.short	0x0380
        /*009a*/ 	.short	0x0020


	//----- nvinfo : EIATTR_SW_WAR
	.align		4
.L_28:
        /*009c*/ 	.byte	0x04, 0x36
        /*009e*/ 	.short	(.L_30 - .L_29)
.L_29:
        /*00a0*/ 	.word	0x00000008
.L_30:


//--------------------- .nv.callgraph             --------------------------
	.section	.nv.callgraph,"",@"SHT_CUDA_CALLGRAPH"
	.align	4
	.sectionentsize	8
	.align		4
        /*0000*/ 	.word	0x00000000
	.align		4
        /*0004*/ 	.word	0xffffffff
	.align		4
        /*0008*/ 	.word	index@(_Z16sumMatrixOnGPU2DPfS_S_ii)
	.align		4
        /*000c*/ 	.word	index@(vprintf)
	.align		4
        /*0010*/ 	.word	0x00000000
	.align		4
        /*0014*/ 	.word	0xfffffffe
	.align		4
        /*0018*/ 	.word	0x00000000
	.align		4
        /*001c*/ 	.word	0xfffffffd
	.align		4
        /*0020*/ 	.word	0x00000000
	.align		4
        /*0024*/ 	.word	0xfffffffc


//--------------------- .nv.constant4             --------------------------
	.section	.nv.constant4,"a",@progbits
	.align	8
	.align		8
.nv.constant4:
        /*0000*/ 	.dword	vprintf
	.align		8
        /*0008*/ 	.dword	$str


//--------------------- .text._Z16sumMatrixOnGPU2DPfS_S_ii --------------------------
	.section	.text._Z16sumMatrixOnGPU2DPfS_S_ii,"ax",@progbits
	.align	128
        .global         _Z16sumMatrixOnGPU2DPfS_S_ii
        .type           _Z16sumMatrixOnGPU2DPfS_S_ii,@function
        .size           _Z16sumMatrixOnGPU2DPfS_S_ii,(.L_x_3 - _Z16sumMatrixOnGPU2DPfS_S_ii)
        .other          _Z16sumMatrixOnGPU2DPfS_S_ii,@"STO_CUDA_ENTRY STV_DEFAULT"
_Z16sumMatrixOnGPU2DPfS_S_ii:
.text._Z16sumMatrixOnGPU2DPfS_S_ii:
[----:B------:R-:W0:Y:S01]  /*0000*/  LDC R1, c[0x0][0x37c] ;  /* 0x0000df00ff017b82 */ /* 0x000e220000000800 */
[----:B------:R-:W1:Y:S01]  /*0010*/  S2R R3, SR_TID.Y ;  /* 0x0000000000037919 */ /* 0x000e620000002200 */
[----:B------:R-:W2:Y:S06]  /*0020*/  LDCU UR5, c[0x0][0x2fc] ;  /* 0x00005f80ff0577ac */ /* 0x000eac0008000800 */
[----:B------:R-:W1:Y:S01]  /*0030*/  S2UR UR7, SR_CTAID.Y ;  /* 0x00000000000779c3 */ /* 0x000e620000002600 */
[----:B0-----:R-:W-:Y:S01]  /*0040*/  IADD3 R1, PT, PT, R1, -0x8, RZ ;  /* 0xfffffff801017810 */ /* 0x001fe20007ffe0ff */
[----:B------:R-:W0:Y:S01]  /*0050*/  S2R R8, SR_CTAID.X ;  /* 0x0000000000087919 */ /* 0x000e220000002500 */
[----:B------:R-:W0:Y:S01]  /*0060*/  LDCU UR6, c[0x0][0x360] ;  /* 0x00006c00ff0677ac */ /* 0x000e220008000800 */
[----:B------:R-:W-:Y:S01]  /*0070*/  BSSY.RECONVERGENT B6, `(.L_x_0) ;  /* 0x0000014000067945 */ /* 0x000fe20003800200 */
[----:B------:R-:W0:Y:S01]  /*0080*/  S2R R17, SR_TID.X ;  /* 0x0000000000117919 */ /* 0x000e220000002100 */
[----:B------:R-:W3:Y:S02]  /*0090*/  LDCU UR8, c[0x0][0x398] ;  /* 0x00007300ff0877ac */ /* 0x000ee40008000800 */
[----:B------:R-:W1:Y:S01]  /*00a0*/  LDC R18, c[0x0][0x364] ;  /* 0x0000d900ff127b82 */ /* 0x000e620000000800 */
[----:B------:R-:W4:Y:S02]  /*00b0*/  LDCU UR4, c[0x0][0x2f8] ;  /* 0x00005f00ff0477ac */ /* 0x000f240008000800 */
[----:B----4-:R-:W-:Y:S01]  /*00c0*/  IADD3 R6, P1, PT, R1, UR4, RZ ;  /* 0x0000000401067c10 */ /* 0x010fe2000ff3e0ff */
[----:B-1----:R-:W-:-:S03]  /*00d0*/  IMAD R18, R18, UR7, R3 ;  /* 0x0000000712127c24 */ /* 0x002fc6000f8e0203 */
[----:B--2---:R-:W-:Y:S01]  /*00e0*/  IADD3.X R7, PT, PT, RZ, UR5, RZ, P1, !PT ;  /* 0x00000005ff077c10 */ /* 0x004fe20008ffe4ff */
[----:B0-----:R-:W-:-:S04]  /*00f0*/  IMAD R17, R8, UR6, R17 ;  /* 0x0000000608117c24 */ /* 0x001fc8000f8e0211 */
[----:B---3--:R-:W-:-:S05]  /*0100*/  IMAD R16, R18, UR8, R17 ;  /* 0x0000000812107c24 */ /* 0x008fca000f8e0211 */
[----:B------:R-:W-:-:S13]  /*0110*/  ISETP.NE.AND P0, PT, R16, RZ, PT ;  /* 0x000000ff1000720c */ /* 0x000fda0003f05270 */
[----:B------:R-:W-:Y:S05]  /*0120*/  @P0 BRA `(.L_x_1) ;  /* 0x0000000000200947 */ /* 0x000fea0003800000 */
[----:B------:R-:W-:Y:S01]  /*0130*/  MOV R0, 0x0 ;  /* 0x0000000000007802 */ /* 0x000fe20000000f00 */
[----:B------:R0:W-:Y:S01]  /*0140*/  STL [R1], R8 ;  /* 0x0000000801007387 */ /* 0x0001e20000100800 */
[----:B------:R-:W1:Y:S02]  /*0150*/  LDCU.64 UR4, c[0x4][0x8] ;  /* 0x01000100ff0477ac */ /* 0x000e640008000a00 */
[----:B------:R0:W2:Y:S01]  /*0160*/  LDC.64 R2, c[0x4][R0] ;  /* 0x0100000000027b82 */ /* 0x0000a20000000a00 */
[----:B-1----:R-:W-:Y:S02]  /*0170*/  MOV R4, UR4 ;  /* 0x0000000400047c02 */ /* 0x002fe40008000f00 */
[----:B0-----:R-:W-:-:S07]  /*0180*/  MOV R5, UR5 ;  /* 0x0000000500057c02 */ /* 0x001fce0008000f00 */
[----:B------:R-:W-:-:S07]  /*0190*/  LEPC R20, `(.L_x_1) ;  /* 0x000000001014794e */ /* 0x000fce0000000000 */
[----:B--2---:R-:W-:Y:S05]  /*01a0*/  CALL.ABS.NOINC R2 ;  /* 0x0000000002007343 */ /* 0x004fea0003c00000 */
.L_x_1:
[----:B------:R-:W-:Y:S05]  /*01b0*/  BSYNC.RECONVERGENT B6 ;  /* 0x0000000000067941 */ /* 0x000fea0003800200 */
.L_x_0:
[----:B------:R-:W0:Y:S02]  /*01c0*/  LDCU.64 UR4, c[0x0][0x398] ;  /* 0x00007300ff0477ac */ /* 0x000e240008000a00 */
[----:B0-----:R-:W-:-:S04]  /*01d0*/  ISETP.GE.U32.AND P0, PT, R18, UR5, PT ;  /* 0x0000000512007c0c */ /* 0x001fc8000bf06070 */
[----:B------:R-:W-:-:S13]  /*01e0*/  ISETP.GE.U32.OR P0, PT, R17, UR4, P0 ;  /* 0x0000000411007c0c */ /* 0x000fda0008706470 */
[----:B------:R-:W-:Y:S05]  /*01f0*/  @P0 EXIT ;  /* 0x000000000000094d */ /* 0x000fea0003800000 */
[----:B------:R-:W0:Y:S01]  /*0200*/  LDC.64 R2, c[0x0][0x380] ;  /* 0x0000e000ff027b82 */ /* 0x000e220000000a00 */
[----:B------:R-:W1:Y:S07]  /*0210*/  LDCU.64 UR4, c[0x0][0x358] ;  /* 0x00006b00ff0477ac */ /* 0x000e6e0008000a00 */
[----:B------:R-:W2:Y:S08]  /*0220*/  LDC.64 R4, c[0x0][0x388] ;  /* 0x0000e200ff047b82 */ /* 0x000eb00000000a00 */
[----:B------:R-:W3:Y:S01]  /*0230*/  LDC.64 R6, c[0x0][0x390] ;  /* 0x0000e400ff067b82 */ /* 0x000ee20000000a00 */
[----:B0-----:R-:W-:-:S06]  /*0240*/  IMAD.WIDE.U32 R2, R16, 0x4, R2 ;  /* 0x0000000410027825 */ /* 0x001fcc00078e0002 */
[----:B-1----:R-:W4:Y:S01]  /*0250*/  LDG.E R2, desc[UR4][R2.64] ;  /* 0x0000000402027981 */ /* 0x002f22000c1e1900 */
[----:B--2---:R-:W-:-:S06]  /*0260*/  IMAD.WIDE.U32 R4, R16, 0x4, R4 ;  /* 0x0000000410047825 */ /* 0x004fcc00078e0004 */
[----:B------:R-:W4:Y:S01]  /*0270*/  LDG.E R5, desc[UR4][R4.64] ;  /* 0x0000000404057981 */ /* 0x000f22000c1e1900 */
[----:B---3--:R-:W-:-:S04]  /*0280*/  IMAD.WIDE.U32 R16, R16, 0x4, R6 ;  /* 0x0000000410107825 */ /* 0x008fc800078e0006 */
[----:B----4-:R-:W-:-:S05]  /*0290*/  FADD R7, R2, R5 ;  /* 0x0000000502077221 */ /* 0x010fca0000000000 */
[----:B------:R-:W-:Y:S01]  /*02a0*/  STG.E desc[UR4][R16.64], R7 ;  /* 0x0000000710007986 */ /* 0x000fe2000c101904 */
[----:B------:R-:W-:Y:S05]  /*02b0*/  EXIT ;  /* 0x000000000000794d */ /* 0x000fea0003800000 */
.L_x_2:
[----:B------:R-:W-:-:S00]  /*02c0*/  BRA `(.L_x_2) ;  /* 0xfffffffc00fc7947 */ /* 0x000fc0000383ffff */
[----:B------:R-:W-:-:S00]  /*02d0*/  NOP ;  /* 0x0000000000007918 */ /* 0x000fc00000000000 */
        /* <DEDUP_REMOVED lines=10> */
.L_x_3:


//--------------------- .nv.global.init           --------------------------
	.section	.nv.global.init,"aw",@progbits
.nv.global.init:
	.type		$str,@object
	.size		$str,(.L_0 - $str)
$str:
        /*0000*/ 	.byte	0x62, 0x6c, 0x6f, 0x63, 0x6b, 0x49, 0x64, 0x78, 0x2e, 0x78, 0x20, 0x3d, 0x20, 0x25, 0x64, 0x00
.L_0:


//--------------------- .nv.shared.reserved.0     --------------------------
	.section	.nv.shared.reserved.0,"aw",@nobits
	.weak		__nv_reservedSMEM_offset_0_alias
	.size		__nv_reservedSMEM_offset_0_alias, 0, 64
	.other		__nv_reservedSMEM_offset_0_alias,@"STO_CUDA_RESERVED_SHARED STV_DEFAULT"
__nv_reservedSMEM_offset_0_alias:
	.zero		0
	.zero		64


//--------------------- .nv.constant0._Z16sumMatrixOnGPU2DPfS_S_ii --------------------------
	.section	.nv.constant0._Z16sumMatrixOnGPU2DPfS_S_ii,"a",@progbits
	.sectionflags	@""
	.align	4
.nv.constant0._Z16sumMatrixOnGPU2DPfS_S_ii:
	.zero		928


//--------------------- SYMBOLS --------------------------

	.type		.nv.reservedSmem.offset0,@object
	.size		.nv.reservedSmem.offset0,0x4
	.type		vprintf,@function
